	.headerflags	@"EF_CUDA_TEXMODE_UNIFIED EF_CUDA_64BIT_ADDRESS EF_CUDA_ACCELERATORS EF_CUDA_SM90 EF_CUDA_VIRTUAL_SM(EF_CUDA_SM90)"
	.elftype	@"ET_EXEC"


//--------------------- .nv.info                  --------------------------
	.section	.nv.info,"",@"SHT_CUDA_INFO"
	.align	4


	//----- nvinfo : EIATTR_REGCOUNT
	.align		4
        /*0000*/ 	.byte	0x04, 0x2f
        /*0002*/ 	.short	(.L_2 - .L_1)
	.align		4
.L_1:
        /*0004*/ 	.word	index@(triton_poi_fused_div_mul_sigmoid_softplus_0)
        /*0008*/ 	.word	0x0000000f


	//----- nvinfo : EIATTR_MIN_STACK_SIZE
	.align		4
.L_2:
        /*000c*/ 	.byte	0x04, 0x12
        /*000e*/ 	.short	(.L_4 - .L_3)
	.align		4
.L_3:
        /*0010*/ 	.word	index@(triton_poi_fused_div_mul_sigmoid_softplus_0)
        /*0014*/ 	.word	0x00000000


	//----- nvinfo : EIATTR_FRAME_SIZE
	.align		4
.L_4:
        /*0018*/ 	.byte	0x04, 0x11
        /*001a*/ 	.short	(.L_6 - .L_5)
	.align		4
.L_5:
        /*001c*/ 	.word	index@(triton_poi_fused_div_mul_sigmoid_softplus_0)
        /*0020*/ 	.word	0x00000000


	//----- nvinfo : EIATTR_MIN_STACK_SIZE
	.align		4
.L_6:
        /*0024*/ 	.byte	0x04, 0x12
        /*0026*/ 	.short	(.L_8 - .L_7)
	.align		4
.L_7:
        /*0028*/ 	.word	index@(triton_poi_fused_div_mul_sigmoid_softplus_0)
        /*002c*/ 	.word	0x00000000
.L_8:


//--------------------- .nv.info.triton_poi_fused_div_mul_sigmoid_softplus_0 --------------------------
	.section	.nv.info.triton_poi_fused_div_mul_sigmoid_softplus_0,"",@"SHT_CUDA_INFO"
	.sectionflags	@""
	.align	4


	//----- nvinfo : EIATTR_CUDA_API_VERSION
	.align		4
        /*0000*/ 	.byte	0x04, 0x37
        /*0002*/ 	.short	(.L_10 - .L_9)
.L_9:
        /*0004*/ 	.word	0x0000007c


	//----- nvinfo : EIATTR_KPARAM_INFO
	.align		4
.L_10:
        /*0008*/ 	.byte	0x04, 0x17
        /*000a*/ 	.short	(.L_12 - .L_11)
.L_11:
        /*000c*/ 	.word	0x00000000
        /*0010*/ 	.short	0x0003
        /*0012*/ 	.short	0x0018
        /*0014*/ 	.byte	0x00, 0xf0, 0x11, 0x00


	//----- nvinfo : EIATTR_KPARAM_INFO
	.align		4
.L_12:
        /*0018*/ 	.byte	0x04, 0x17
        /*001a*/ 	.short	(.L_14 - .L_13)
.L_13:
        /*001c*/ 	.word	0x00000000
        /*0020*/ 	.short	0x0002
        /*0022*/ 	.short	0x0010
        /*0024*/ 	.byte	0x00, 0xf4, 0x21, 0x00


	//----- nvinfo : EIATTR_KPARAM_INFO
	.align		4
.L_14:
        /*0028*/ 	.byte	0x04, 0x17
        /*002a*/ 	.short	(.L_16 - .L_15)
.L_15:
        /*002c*/ 	.word	0x00000000
        /*0030*/ 	.short	0x0001
        /*0032*/ 	.short	0x0008
        /*0034*/ 	.byte	0x00, 0xf4, 0x21, 0x00


	//----- nvinfo : EIATTR_KPARAM_INFO
	.align		4
.L_16:
        /*0038*/ 	.byte	0x04, 0x17
        /*003a*/ 	.short	(.L_18 - .L_17)
.L_17:
        /*003c*/ 	.word	0x00000000
        /*0040*/ 	.short	0x0000
        /*0042*/ 	.short	0x0000
        /*0044*/ 	.byte	0x00, 0xf4, 0x21, 0x00


	//----- nvinfo : EIATTR_SPARSE_MMA_MASK
	.align		4
.L_18:
        /*0048*/ 	.byte	0x03, 0x50
        /*004a*/ 	.short	0x0000


	//----- nvinfo : EIATTR_MAXREG_COUNT
	.align		4
        /*004c*/ 	.byte	0x03, 0x1b
        /*004e*/ 	.short	0x00ff


	//----- nvinfo : EIATTR_EXIT_INSTR_OFFSETS
	.align		4
        /*0050*/ 	.byte	0x04, 0x1c
        /*0052*/ 	.short	(.L_20 - .L_19)


	//   ....[0]....
.L_19:
        /*0054*/ 	.word	0x00000500


	//   ....[1]....
        /*0058*/ 	.word	0x00000540


	//----- nvinfo : EIATTR_REQNTID
	.align		4
.L_20:
        /*005c*/ 	.byte	0x04, 0x10
        /*005e*/ 	.short	(.L_22 - .L_21)
.L_21:
        /*0060*/ 	.word	0x00000080
        /*0064*/ 	.word	0x00000001
        /*0068*/ 	.word	0x00000001


	//----- nvinfo : EIATTR_CBANK_PARAM_SIZE
	.align		4
.L_22:
        /*006c*/ 	.byte	0x03, 0x19
        /*006e*/ 	.short	0x001c


	//----- nvinfo : EIATTR_PARAM_CBANK
	.align		4
        /*0070*/ 	.byte	0x04, 0x0a
        /*0072*/ 	.short	(.L_24 - .L_23)
	.align		4
.L_23:
        /*0074*/ 	.word	index@(.nv.constant0.triton_poi_fused_div_mul_sigmoid_softplus_0)
        /*0078*/ 	.short	0x0210
        /*007a*/ 	.short	0x001c


	//----- nvinfo : EIATTR_SW_WAR
	.align		4
.L_24:
        /*007c*/ 	.byte	0x04, 0x36
        /*007e*/ 	.short	(.L_26 - .L_25)
.L_25:
        /*0080*/ 	.word	0x00000008
.L_26:


//--------------------- .nv.callgraph             --------------------------
	.section	.nv.callgraph,"",@"SHT_CUDA_CALLGRAPH"
	.align	4
	.sectionentsize	8
	.align		4
        /*0000*/ 	.word	0x00000000
	.align		4
        /*0004*/ 	.word	0xffffffff
	.align		4
        /*0008*/ 	.word	0x00000000
	.align		4
        /*000c*/ 	.word	0xfffffffe
	.align		4
        /*0010*/ 	.word	0x00000000
	.align		4
        /*0014*/ 	.word	0xfffffffd
	.align		4
        /*0018*/ 	.word	0x00000000
	.align		4
        /*001c*/ 	.word	0xfffffffc


//--------------------- .nv.constant4             --------------------------
	.section	.nv.constant4,"a",@progbits
	.align	8
	.align		8
.nv.constant4:
        /*0000*/ 	.dword	_$_str


//--------------------- .text.triton_poi_fused_div_mul_sigmoid_softplus_0 --------------------------
	.section	.text.triton_poi_fused_div_mul_sigmoid_softplus_0,"ax",@progbits
	.align	128
        .global         triton_poi_fused_div_mul_sigmoid_softplus_0
        .type           triton_poi_fused_div_mul_sigmoid_softplus_0,@function
        .size           triton_poi_fused_div_mul_sigmoid_softplus_0,(.L_x_2 - triton_poi_fused_div_mul_sigmoid_softplus_0)
        .other          triton_poi_fused_div_mul_sigmoid_softplus_0,@"STO_CUDA_ENTRY STV_DEFAULT"
triton_poi_fused_div_mul_sigmoid_softplus_0:
.text.triton_poi_fused_div_mul_sigmoid_softplus_0:
[----:B------:R-:W0:Y:S02]  /*0000*/  LDC R1, c[0x0][0x28] ;  /* 0x00000a00ff017b82 */ /* 0x000e240000000800 */
[----:B------:R-:W1:Y:S01]  /*0010*/  LDC.64 R8, c[0x0][0x218] ;  /* 0x00008600ff087b82 */ /* 0x000e620000000a00 */
[----:B------:R-:W-:Y:S01]  /*0020*/  ULDC.64 UR4, c[0x0][0x208] ;  /* 0x0000820000047ab9 */ /* 0x000fe20000000a00 */
[----:B------:R-:W2:Y:S01]  /*0030*/  S2R R2, SR_TID.X ;  /* 0x0000000000027919 */ /* 0x000ea20000002100 */
[----:B------:R-:W3:Y:S05]  /*0040*/  S2R R3, SR_CTAID.X ;  /* 0x0000000000037919 */ /* 0x000eea0000002500 */
[----:B------:R-:W4:Y:S01]  /*0050*/  LDC.64 R6, c[0x0][0x210] ;  /* 0x00008400ff067b82 */ /* 0x000f220000000a00 */
[----:B-1----:R-:W4:Y:S01]  /*0060*/  LDG.E R0, desc[UR4][R8.64] ;  /* 0x0000000408007981 */ /* 0x002f22000c1e1900 */
[----:B--2---:R-:W-:-:S04]  /*0070*/  SHF.L.U32 R2, R2, 0x1, RZ ;  /* 0x0000000102027819 */ /* 0x004fc800000006ff */
[----:B------:R-:W-:-:S04]  /*0080*/  LOP3.LUT R2, R2, 0xfe, RZ, 0xc0, !PT ;  /* 0x000000fe02027812 */ /* 0x000fc800078ec0ff */
[----:B---3--:R-:W-:Y:S02]  /*0090*/  LEA R4, R3, R2, 0x8 ;  /* 0x0000000203047211 */ /* 0x008fe400078e40ff */
[----:B------:R-:W-:Y:S02]  /*00a0*/  CS2R R2, SRZ ;  /* 0x0000000000027805 */ /* 0x000fe4000001ff00 */
[C---:B------:R-:W-:Y:S01]  /*00b0*/  ISETP.GE.AND P0, PT, R4.reuse, 0x100, PT ;  /* 0x000001000400780c */ /* 0x040fe20003f06270 */
[----:B----4-:R-:W-:Y:S01]  /*00c0*/  IMAD.WIDE R6, R4, 0x4, R6 ;  /* 0x0000000404067825 */ /* 0x010fe200078e0206 */
[----:B------:R-:W-:-:S11]  /*00d0*/  MOV R11, 0x3d39bf78 ;  /* 0x3d39bf78000b7802 */ /* 0x000fd60000000f00 */
[----:B------:R1:W5:Y:S01]  /*00e0*/  @!P0 LDG.E.64 R2, desc[UR4][R6.64] ;  /* 0x0000000406028981 */ /* 0x000362000c1e1b00 */
[----:B------:R-:W-:-:S05]  /*00f0*/  FMUL R8, R0, 1.4426950216293334961 ;  /* 0x3fb8aa3b00087820 */ /* 0x000fca0000400000 */
[----:B------:R-:W-:-:S13]  /*0100*/  FSETP.GEU.AND P1, PT, R8, -126, PT ;  /* 0xc2fc00000800780b */ /* 0x000fda0003f2e000 */
[----:B------:R-:W-:-:S04]  /*0110*/  @!P1 FMUL R8, R8, 0.5 ;  /* 0x3f00000008089820 */ /* 0x000fc80000400000 */
[----:B------:R-:W2:Y:S02]  /*0120*/  MUFU.EX2 R9, R8 ;  /* 0x0000000800097308 */ /* 0x000ea40000000800 */
[----:B--2---:R-:W-:Y:S01]  /*0130*/  @!P1 FMUL R9, R9, R9 ;  /* 0x0000000909099220 */ /* 0x004fe20000400000 */
[----:B------:R-:W-:-:S03]  /*0140*/  FSETP.GT.AND P1, PT, R0, 20, PT ;  /* 0x41a000000000780b */ /* 0x000fc60003f24000 */
[C---:B------:R-:W-:Y:S01]  /*0150*/  FADD.FTZ.RZ R5, R9.reuse, 1 ;  /* 0x3f80000009057421 */ /* 0x040fe2000001c000 */
[----:B------:R-:W-:-:S04]  /*0160*/  ISETP.GE.U32.AND P2, PT, R9, 0x7f800000, PT ;  /* 0x7f8000000900780c */ /* 0x000fc80003f46070 */
[----:B------:R-:W-:-:S04]  /*0170*/  IADD3 R5, R5, -0x3f400000, RZ ;  /* 0xc0c0000005057810 */ /* 0x000fc80007ffe0ff */
[----:B------:R-:W-:Y:S01]  /*0180*/  LOP3.LUT R10, R5, 0xff800000, RZ, 0xc0, !PT ;  /* 0xff800000050a7812 */ /* 0x000fe200078ec0ff */
[----:B------:R-:W-:-:S03]  /*0190*/  HFMA2.MMA R5, -RZ, RZ, 1.625, 0 ;  /* 0x3e800000ff057435 */ /* 0x000fc600000001ff */
[----:B------:R-:W-:Y:S02]  /*01a0*/  IADD3 R12, -R10, 0x40800000, RZ ;  /* 0x408000000a0c7810 */ /* 0x000fe40007ffe1ff */
[----:B-1----:R-:W-:Y:S02]  /*01b0*/  IADD3 R6, R9, -R10, RZ ;  /* 0x8000000a09067210 */ /* 0x002fe40007ffe0ff */
[----:B------:R-:W-:-:S03]  /*01c0*/  I2FP.F32.S32 R10, R10 ;  /* 0x0000000a000a7245 */ /* 0x000fc60000201400 */
[----:B------:R-:W-:Y:S02]  /*01d0*/  FFMA.FTZ R7, R12, R5, -1 ;  /* 0xbf8000000c077423 */ /* 0x000fe40000010005 */
[----:B------:R-:W-:Y:S02]  /*01e0*/  FMUL R10, R10, 1.1920928955078125e-07 ;  /* 0x340000000a0a7820 */ /* 0x000fe40000400000 */
[----:B------:R-:W-:-:S04]  /*01f0*/  FADD R6, R6, R7 ;  /* 0x0000000706067221 */ /* 0x000fc80000000000 */
[----:B------:R-:W-:-:S04]  /*0200*/  FFMA.FTZ R7, R6, -R11, 0.10546888411045074463 ;  /* 0x3dd8001206077423 */ /* 0x000fc8000001080b */
[----:B------:R-:W-:-:S04]  /*0210*/  FFMA.FTZ R7, R6, R7, -0.13229703903198242188 ;  /* 0xbe0778e006077423 */ /* 0x000fc80000010007 */
[----:B------:R-:W-:-:S04]  /*0220*/  FFMA.FTZ R7, R6, R7, 0.14491446316242218018 ;  /* 0x3e14647506077423 */ /* 0x000fc80000010007 */
[----:B------:R-:W-:-:S04]  /*0230*/  FFMA.FTZ R7, R6, R7, -0.16641564667224884033 ;  /* 0xbe2a68dd06077423 */ /* 0x000fc80000010007 */
[----:B------:R-:W-:-:S04]  /*0240*/  FFMA.FTZ R7, R6, R7, 0.19988867640495300293 ;  /* 0x3e4caf9e06077423 */ /* 0x000fc80000010007 */
[----:B------:R-:W-:-:S04]  /*0250*/  FFMA.FTZ R7, R6, R7, -0.25000196695327758789 ;  /* 0xbe80004206077423 */ /* 0x000fc80000010007 */
[----:B------:R-:W-:-:S04]  /*0260*/  FFMA.FTZ R7, R6, R7, 0.33333510160446166992 ;  /* 0x3eaaaae606077423 */ /* 0x000fc80000010007 */
[----:B------:R-:W-:-:S04]  /*0270*/  FFMA.FTZ R7, R6, R7, -0.5 ;  /* 0xbf00000006077423 */ /* 0x000fc80000010007 */
[----:B------:R-:W-:-:S04]  /*0280*/  FMUL R7, R6, R7 ;  /* 0x0000000706077220 */ /* 0x000fc80000400000 */
[----:B------:R-:W-:-:S04]  /*0290*/  FFMA.FTZ R7, R6, R7, R6 ;  /* 0x0000000706077223 */ /* 0x000fc80000010006 */
[----:B------:R-:W-:Y:S01]  /*02a0*/  FFMA.FTZ R7, R10, 0.69314718246459960938, R7 ;  /* 0x3f3172180a077823 */ /* 0x000fe20000010007 */
[----:B------:R-:W-:Y:S06]  /*02b0*/  @!P2 BRA `(.L_x_0) ;  /* 0x000000000014a947 */ /* 0x000fec0003800000 */
[C---:B------:R-:W-:Y:S02]  /*02c0*/  ISETP.GE.AND P2, PT, R9.reuse, -0x407fffff, PT ;  /* 0xbf8000010900780c */ /* 0x040fe40003f46270 */
[----:B------:R-:W-:-:S11]  /*02d0*/  FSETP.NEU.AND P3, PT, R9, RZ, PT ;  /* 0x000000ff0900720b */ /* 0x000fd60003f6d000 */
[----:B------:R-:W-:-:S05]  /*02e0*/  @P2 MOV R6, 0x7f800000 ;  /* 0x7f80000000062802 */ /* 0x000fca0000000f00 */
[----:B------:R-:W-:-:S05]  /*02f0*/  @P2 FFMA.FTZ R7, R9, R6, +INF ;  /* 0x7f80000009072423 */ /* 0x000fca0000010006 */
[----:B------:R-:W-:-:S07]  /*0300*/  FSEL R7, R7, -RZ, P3 ;  /* 0x800000ff07077208 */ /* 0x000fce0001800000 */
.L_x_0:
[----:B------:R-:W-:Y:S01]  /*0310*/  FSEL R0, R0, R7, P1 ;  /* 0x0000000700007208 */ /* 0x000fe20000800000 */
[----:B------:R-:W-:Y:S01]  /*0320*/  ULDC.64 UR6, c[0x0][0x220] ;  /* 0x0000880000067ab9 */ /* 0x000fe20000000a00 */
[----:B------:R-:W-:-:S03]  /*0330*/  SHF.R.S32.HI R11, RZ, 0x1f, R4 ;  /* 0x0000001fff0b7819 */ /* 0x000fc60000011404 */
[C---:B-----5:R-:W-:Y:S01]  /*0340*/  FFMA R6, -R0.reuse, R2, RZ ;  /* 0x0000000200067223 */ /* 0x060fe200000001ff */
[----:B------:R-:W-:-:S03]  /*0350*/  FFMA R0, -R0, R3, RZ ;  /* 0x0000000300007223 */ /* 0x000fc600000001ff */
[----:B------:R-:W-:Y:S01]  /*0360*/  FMUL R6, R6, 1.4426950216293334961 ;  /* 0x3fb8aa3b06067820 */ /* 0x000fe20000400000 */
[----:B------:R-:W-:-:S04]  /*0370*/  FMUL R7, R0, 1.4426950216293334961 ;  /* 0x3fb8aa3b00077820 */ /* 0x000fc80000400000 */
[----:B------:R-:W-:Y:S02]  /*0380*/  FSETP.GEU.AND P1, PT, R6, -126, PT ;  /* 0xc2fc00000600780b */ /* 0x000fe40003f2e000 */
[----:B------:R-:W-:-:S11]  /*0390*/  FSETP.GEU.AND P2, PT, R7, -126, PT ;  /* 0xc2fc00000700780b */ /* 0x000fd60003f4e000 */
[----:B------:R-:W-:Y:S02]  /*03a0*/  @!P1 FMUL R6, R6, 0.5 ;  /* 0x3f00000006069820 */ /* 0x000fe40000400000 */
[----:B------:R-:W-:Y:S02]  /*03b0*/  @!P2 FMUL R7, R7, 0.5 ;  /* 0x3f0000000707a820 */ /* 0x000fe40000400000 */
[----:B------:R-:W1:Y:S08]  /*03c0*/  MUFU.EX2 R0, R6 ;  /* 0x0000000600007308 */ /* 0x000e700000000800 */
[----:B------:R-:W2:Y:S01]  /*03d0*/  MUFU.EX2 R8, R7 ;  /* 0x0000000700087308 */ /* 0x000ea20000000800 */
[----:B-1----:R-:W-:-:S04]  /*03e0*/  @!P1 FMUL R0, R0, R0 ;  /* 0x0000000000009220 */ /* 0x002fc80000400000 */
[----:B------:R-:W-:Y:S01]  /*03f0*/  FADD R0, R0, 1 ;  /* 0x3f80000000007421 */ /* 0x000fe20000000000 */
[----:B--2---:R-:W-:-:S04]  /*0400*/  @!P2 FMUL R8, R8, R8 ;  /* 0x000000080808a220 */ /* 0x004fc80000400000 */
[----:B------:R-:W-:Y:S01]  /*0410*/  FSETP.GT.AND P1, PT, R0, 8.50705917302346158658e+37, PT ;  /* 0x7e8000000000780b */ /* 0x000fe20003f24000 */
[----:B------:R-:W-:-:S03]  /*0420*/  FADD R8, R8, 1 ;  /* 0x3f80000008087421 */ /* 0x000fc60000000000 */
[----:B------:R-:W-:Y:S02]  /*0430*/  FSEL R7, R5, 1, P1 ;  /* 0x3f80000005077808 */ /* 0x000fe40000800000 */
[----:B------:R-:W-:-:S04]  /*0440*/  FSETP.GT.AND P2, PT, R8, 8.50705917302346158658e+37, PT ;  /* 0x7e8000000800780b */ /* 0x000fc80003f44000 */
[----:B------:R-:W-:-:S03]  /*0450*/  FSEL R9, R5, 1, P2 ;  /* 0x3f80000005097808 */ /* 0x000fc60001000000 */
[----:B------:R-:W-:Y:S01]  /*0460*/  @P1 FMUL R0, R0, 0.25 ;  /* 0x3e80000000001820 */ /* 0x000fe20000400000 */
[----:B------:R-:W-:-:S05]  /*0470*/  LEA R6, P1, R4, UR6, 0x2 ;  /* 0x0000000604067c11 */ /* 0x000fca000f8210ff */
[----:B------:R-:W1:Y:S01]  /*0480*/  MUFU.RCP R0, R0 ;  /* 0x0000000000007308 */ /* 0x000e620000001000 */
[----:B------:R-:W-:-:S07]  /*0490*/  @P2 FMUL R8, R8, 0.25 ;  /* 0x3e80000008082820 */ /* 0x000fce0000400000 */
[----:B------:R-:W2:Y:S01]  /*04a0*/  MUFU.RCP R8, R8 ;  /* 0x0000000800087308 */ /* 0x000ea20000001000 */
[----:B-1----:R-:W-:Y:S01]  /*04b0*/  FMUL R5, R0, R7 ;  /* 0x0000000700057220 */ /* 0x002fe20000400000 */
[----:B------:R-:W-:-:S03]  /*04c0*/  LEA.HI.X R7, R4, UR7, R11, 0x2, P1 ;  /* 0x0000000704077c11 */ /* 0x000fc600088f140b */
[----:B------:R-:W-:Y:S01]  /*04d0*/  FMUL R5, R5, R2 ;  /* 0x0000000205057220 */ /* 0x000fe20000400000 */
[----:B--2---:R-:W-:-:S04]  /*04e0*/  FMUL R10, R8, R9 ;  /* 0x00000009080a7220 */ /* 0x004fc80000400000 */
[----:B------:R-:W-:Y:S01]  /*04f0*/  FMUL R10, R10, R3 ;  /* 0x000000030a0a7220 */ /* 0x000fe20000400000 */
[----:B------:R-:W-:Y:S06]  /*0500*/  @P0 EXIT ;  /* 0x000000000000094d */ /* 0x000fec0003800000 */
[----:B------:R-:W-:Y:S01]  /*0510*/  FMUL R2, R5, 0.90909093618392944336 ;  /* 0x3f68ba2f05027820 */ /* 0x000fe20000400000 */
[----:B------:R-:W-:-:S05]  /*0520*/  FMUL R3, R10, 0.90909093618392944336 ;  /* 0x3f68ba2f0a037820 */ /* 0x000fca0000400000 */
[----:B------:R-:W-:Y:S01]  /*0530*/  STG.E.64 desc[UR4][R6.64], R2 ;  /* 0x0000000206007986 */ /* 0x000fe2000c101b04 */
[----:B------:R-:W-:Y:S05]  /*0540*/  EXIT ;  /* 0x000000000000794d */ /* 0x000fea0003800000 */
.L_x_1:
[----:B------:R-:W-:-:S00]  /*0550*/  BRA `(.L_x_1) ;  /* 0xfffffffc00fc7947 */ /* 0x000fc0000383ffff */
[----:B------:R-:W-:-:S00]  /*0560*/  NOP ;  /* 0x0000000000007918 */ /* 0x000fc00000000000 */
        /* <DEDUP_REMOVED lines=9> */
.L_x_2:


//--------------------- .nv.global.init           --------------------------
	.section	.nv.global.init,"aw",@progbits
.nv.global.init:
	.type		_$_str,@object
	.size		_$_str,(.L_0 - _$_str)
_$_str:
        /*0000*/ 	.byte	0x5f, 0x5f, 0x43, 0x55, 0x44, 0x41, 0x5f, 0x46, 0x54, 0x5a, 0x00
.L_0:


//--------------------- .nv.constant0.triton_poi_fused_div_mul_sigmoid_softplus_0 --------------------------
	.section	.nv.constant0.triton_poi_fused_div_mul_sigmoid_softplus_0,"a",@progbits
	.sectionflags	@""
	.align	4
.nv.constant0.triton_poi_fused_div_mul_sigmoid_softplus_0:
	.zero		556
